//
// Generated by NVIDIA NVVM Compiler
//
// Compiler Build ID: CL-36424714
// Cuda compilation tools, release 13.0, V13.0.88
// Based on NVVM 20.0.0
//

.version 9.0
.target sm_100
.address_size 64

	// .globl	_Z6assignPiS_
// _ZZ6assignPiS_E4data has been demoted

.visible .entry _Z6assignPiS_(
	.param .u64 .ptr .align 1 _Z6assignPiS__param_0,
	.param .u64 .ptr .align 1 _Z6assignPiS__param_1
)
{
	.reg .pred 	%p<6>;
	.reg .b32 	%r<17>;
	.reg .b64 	%rd<7>;
	// demoted variable
	.shared .align 4 .b8 _ZZ6assignPiS_E4data[64];
	ld.param.u64 	%rd1, [_Z6assignPiS__param_0];
	ld.param.u64 	%rd2, [_Z6assignPiS__param_1];
	mov.u32 	%r1, %tid.x;
	setp.gt.u32 	%p1, %r1, 15;
	@%p1 bra 	$L__BB0_5;
	cvta.to.global.u64 	%rd3, %rd1;
	mul.wide.u32 	%rd4, %r1, 4;
	add.s64 	%rd5, %rd3, %rd4;
	ld.global.u32 	%r6, [%rd5];
	shl.b32 	%r7, %r1, 2;
	mov.u32 	%r8, _ZZ6assignPiS_E4data;
	add.s32 	%r2, %r8, %r7;
	st.shared.u32 	[%r2], %r6;
	bar.sync 	0;
	mov.u32 	%r16, %ntid.x;
	setp.lt.u32 	%p2, %r16, 2;
	@%p2 bra 	$L__BB0_5;
$L__BB0_2:
	shr.u32 	%r5, %r16, 1;
	setp.ge.u32 	%p3, %r1, %r5;
	@%p3 bra 	$L__BB0_4;
	shl.b32 	%r9, %r5, 2;
	add.s32 	%r10, %r2, %r9;
	ld.shared.u32 	%r11, [%r10];
	ld.shared.u32 	%r12, [%r2];
	add.s32 	%r13, %r12, %r11;
	st.shared.u32 	[%r2], %r13;
	bar.sync 	0;
$L__BB0_4:
	setp.gt.u32 	%p4, %r16, 3;
	mov.u32 	%r16, %r5;
	@%p4 bra 	$L__BB0_2;
$L__BB0_5:
	mov.u32 	%r14, %ctaid.x;
	setp.ne.s32 	%p5, %r14, 0;
	@%p5 bra 	$L__BB0_7;
	ld.shared.u32 	%r15, [_ZZ6assignPiS_E4data];
	cvta.to.global.u64 	%rd6, %rd2;
	st.global.u32 	[%rd6], %r15;
$L__BB0_7:
	ret;

}


// ===== COMPILED SASS (sm_100) =====

	.target	sm_100

	.elftype	@"ET_EXEC"


//--------------------- .note.nv.tkinfo           --------------------------
	.section	.note.nv.tkinfo,"",@"SHT_NOTE"
	.sectionflags	@"SHF_NOTE_NV_TKINFO"
	.tkinfo
        /*0018*/ 	.word	0x00000002
        /*0030*/ 	.string	""
        /*0030*/ 	.string	"ptxas"
        /*0030*/ 	.string	"Cuda compilation tools, release 13.0, V13.0.88"
        /*0030*/ 	.string	"Build cuda_13.0.r13.0/compiler.36424714_0"
        /*0030*/ 	.string	"-arch sm_100 -m 64 "



//--------------------- .note.nv.cuinfo           --------------------------
	.section	.note.nv.cuinfo,"",@"SHT_NOTE"
	.sectionflags	@"SHF_NOTE_NV_CUINFO"
        /*0018*/ 	.short	0x0002
        /*001a*/ 	.short	0x0064
        /*001c*/ 	.short	0x0082
	.zero		2


//--------------------- .nv.info                  --------------------------
	.section	.nv.info,"",@"SHT_CUDA_INFO"
	.align	4


	//----- nvinfo : EIATTR_REGCOUNT
	.align		4
        /*0000*/ 	.byte	0x04, 0x2f
        /*0002*/ 	.short	(.L_1 - .L_0)
	.align		4
.L_0:
        /*0004*/ 	.word	index@(_Z6assignPiS_)
        /*0008*/ 	.word	0x0000000a


	//----- nvinfo : EIATTR_FRAME_SIZE
	.align		4
.L_1:
        /*000c*/ 	.byte	0x04, 0x11
        /*000e*/ 	.short	(.L_3 - .L_2)
	.align		4
.L_2:
        /*0010*/ 	.word	index@(_Z6assignPiS_)
        /*0014*/ 	.word	0x00000000


	//----- nvinfo : EIATTR_MIN_STACK_SIZE
	.align		4
.L_3:
        /*0018*/ 	.byte	0x04, 0x12
        /*001a*/ 	.short	(.L_5 - .L_4)
	.align		4
.L_4:
        /*001c*/ 	.word	index@(_Z6assignPiS_)
        /*0020*/ 	.word	0x00000000
.L_5:


//--------------------- .nv.compat                --------------------------
	.section	.nv.compat,"",@"SHT_CUDA_COMPAT_INFO"
	.align	4
        /*0000*/ 	.byte	0x02, 0x09, 0x00, 0x00, 0x02, 0x02, 0x01, 0x00, 0x02, 0x05, 0x05, 0x00, 0x03, 0x07, 0x01, 0x01
        /*0010*/ 	.byte	0x02, 0x03, 0x00, 0x00, 0x02, 0x06, 0x01, 0x00, 0x04, 0x0b, 0x08, 0x00, 0x09, 0x00, 0x00, 0x00
        /*0020*/ 	.byte	0x00, 0x00, 0x00, 0x00


//--------------------- .nv.info._Z6assignPiS_    --------------------------
	.section	.nv.info._Z6assignPiS_,"",@"SHT_CUDA_INFO"
	.sectionflags	@""
	.align	4


	//----- nvinfo : EIATTR_CUDA_API_VERSION
	.align		4
        /*0000*/ 	.byte	0x04, 0x37
        /*0002*/ 	.short	(.L_7 - .L_6)
.L_6:
        /*0004*/ 	.word	0x00000082


	//----- nvinfo : EIATTR_KPARAM_INFO
	.align		4
.L_7:
        /*0008*/ 	.byte	0x04, 0x17
        /*000a*/ 	.short	(.L_9 - .L_8)
.L_8:
        /*000c*/ 	.word	0x00000000
        /*0010*/ 	.short	0x0001
        /*0012*/ 	.short	0x0008
        /*0014*/ 	.byte	0x00, 0xf5, 0x21, 0x00


	//----- nvinfo : EIATTR_KPARAM_INFO
	.align		4
.L_9:
        /*0018*/ 	.byte	0x04, 0x17
        /*001a*/ 	.short	(.L_11 - .L_10)
.L_10:
        /*001c*/ 	.word	0x00000000
        /*0020*/ 	.short	0x0000
        /*0022*/ 	.short	0x0000
        /*0024*/ 	.byte	0x00, 0xf5, 0x21, 0x00


	//----- nvinfo : EIATTR_SPARSE_MMA_MASK
	.align		4
.L_11:
        /*0028*/ 	.byte	0x03, 0x50
        /*002a*/ 	.short	0x0000


	//----- nvinfo : EIATTR_MAXREG_COUNT
	.align		4
        /*002c*/ 	.byte	0x03, 0x1b
        /*002e*/ 	.short	0x00ff


	//----- nvinfo : EIATTR_NUM_BARRIERS
	.align		4
        /*0030*/ 	.byte	0x02, 0x4c
        /*0032*/ 	.byte	0x01
	.zero		1


	//----- nvinfo : EIATTR_MERCURY_ISA_VERSION
	.align		4
        /*0034*/ 	.byte	0x03, 0x5f
        /*0036*/ 	.short	0x0101


	//----- nvinfo : EIATTR_VRC_CTA_INIT_COUNT
	.align		4
        /*0038*/ 	.byte	0x02, 0x4a
	.zero		1
	.zero		1


	//----- nvinfo : EIATTR_EXIT_INSTR_OFFSETS
	.align		4
        /*003c*/ 	.byte	0x04, 0x1c
        /*003e*/ 	.short	(.L_13 - .L_12)


	//   ....[0]....
.L_12:
        /*0040*/ 	.word	0x00000230


	//   ....[1]....
        /*0044*/ 	.word	0x000002a0


	//----- nvinfo : EIATTR_CRS_STACK_SIZE
	.align		4
.L_13:
        /*0048*/ 	.byte	0x04, 0x1e
        /*004a*/ 	.short	(.L_15 - .L_14)
.L_14:
        /*004c*/ 	.word	0x00000000


	//----- nvinfo : EIATTR_CBANK_PARAM_SIZE
	.align		4
.L_15:
        /*0050*/ 	.byte	0x03, 0x19
        /*0052*/ 	.short	0x0010


	//----- nvinfo : EIATTR_PARAM_CBANK
	.align		4
        /*0054*/ 	.byte	0x04, 0x0a
        /*0056*/ 	.short	(.L_17 - .L_16)
	.align		4
.L_16:
        /*0058*/ 	.word	index@(.nv.constant0._Z6assignPiS_)
        /*005c*/ 	.short	0x0380
        /*005e*/ 	.short	0x0010


	//----- nvinfo : EIATTR_SW_WAR
	.align		4
.L_17:
        /*0060*/ 	.byte	0x04, 0x36
        /*0062*/ 	.short	(.L_19 - .L_18)
.L_18:
        /*0064*/ 	.word	0x00000008
.L_19:


//--------------------- .nv.callgraph             --------------------------
	.section	.nv.callgraph,"",@"SHT_CUDA_CALLGRAPH"
	.align	4
	.sectionentsize	8
	.align		4
        /*0000*/ 	.word	0x00000000
	.align		4
        /*0004*/ 	.word	0xffffffff
	.align		4
        /*0008*/ 	.word	0x00000000
	.align		4
        /*000c*/ 	.word	0xfffffffe
	.align		4
        /*0010*/ 	.word	0x00000000
	.align		4
        /*0014*/ 	.word	0xfffffffd
	.align		4
        /*0018*/ 	.word	0x00000000
	.align		4
        /*001c*/ 	.word	0xfffffffc


//--------------------- .text._Z6assignPiS_       --------------------------
	.section	.text._Z6assignPiS_,"ax",@progbits
	.align	128
        .global         _Z6assignPiS_
        .type           _Z6assignPiS_,@function
        .size           _Z6assignPiS_,(.L_x_4 - _Z6assignPiS_)
        .other          _Z6assignPiS_,@"STO_CUDA_ENTRY STV_DEFAULT"
_Z6assignPiS_:
.text._Z6assignPiS_:
[----:B------:R-:W-:Y:S01]  /*0000*/  LDC R1, c[0x0][0x37c] ;  /* 0x0000df00ff017b82 */ /* 0x000fe20000000800 */
[----:B------:R-:W0:Y:S01]  /*0010*/  S2R R7, SR_TID.X ;  /* 0x0000000000077919 */ /* 0x000e220000002100 */
[----:B------:R-:W1:Y:S01]  /*0020*/  LDCU.64 UR6, c[0x0][0x358] ;  /* 0x00006b00ff0677ac */ /* 0x000e620008000a00 */
[----:B------:R-:W-:Y:S01]  /*0030*/  BSSY B0, `(.L_x_0) ;  /* 0x000001d000007945 */ /* 0x000fe20003800000 */
[----:B0-----:R-:W-:-:S13]  /*0040*/  ISETP.GT.U32.AND P0, PT, R7, 0xf, PT ;  /* 0x0000000f0700780c */ /* 0x001fda0003f04070 */
[----:B-1----:R-:W-:Y:S05]  /*0050*/  @P0 BRA `(.L_x_1) ;  /* 0x0000000000680947 */ /* 0x002fea0003800000 */
[----:B------:R-:W0:Y:S02]  /*0060*/  LDC.64 R2, c[0x0][0x380] ;  /* 0x0000e000ff027b82 */ /* 0x000e240000000a00 */
[----:B0-----:R-:W-:-:S06]  /*0070*/  IMAD.WIDE.U32 R2, R7, 0x4, R2 ;  /* 0x0000000407027825 */ /* 0x001fcc00078e0002 */
[----:B------:R-:W2:Y:S01]  /*0080*/  LDG.E R2, desc[UR6][R2.64] ;  /* 0x0000000602027981 */ /* 0x000ea2000c1e1900 */
[----:B------:R-:W0:Y:S01]  /*0090*/  S2UR UR5, SR_CgaCtaId ;  /* 0x00000000000579c3 */ /* 0x000e220000008800 */
[----:B------:R-:W-:Y:S02]  /*00a0*/  UMOV UR4, 0x400 ;  /* 0x0000040000047882 */ /* 0x000fe40000000000 */
[----:B0-----:R-:W-:-:S06]  /*00b0*/  ULEA UR4, UR5, UR4, 0x18 ;  /* 0x0000000405047291 */ /* 0x001fcc000f8ec0ff */
[----:B------:R-:W-:Y:S01]  /*00c0*/  LEA R5, R7, UR4, 0x2 ;  /* 0x0000000407057c11 */ /* 0x000fe2000f8e10ff */
[----:B------:R-:W-:Y:S05]  /*00d0*/  WARPSYNC.ALL ;  /* 0x0000000000007948 */ /* 0x000fea0003800000 */
[----:B------:R-:W0:Y:S02]  /*00e0*/  LDCU UR4, c[0x0][0x360] ;  /* 0x00006c00ff0477ac */ /* 0x000e240008000800 */
[----:B0-----:R-:W-:Y:S01]  /*00f0*/  UISETP.GE.U32.AND UP0, UPT, UR4, 0x2, UPT ;  /* 0x000000020400788c */ /* 0x001fe2000bf06070 */
[----:B--2---:R0:W-:Y:S01]  /*0100*/  STS [R5], R2 ;  /* 0x0000000205007388 */ /* 0x0041e20000000800 */
[----:B------:R-:W-:Y:S07]  /*0110*/  BAR.SYNC.DEFER_BLOCKING 0x0 ;  /* 0x0000000000007b1d */ /* 0x000fee0000010000 */
[----:B------:R-:W-:Y:S05]  /*0120*/  BRA.U !UP0, `(.L_x_1) ;  /* 0x0000000108347547 */ /* 0x000fea000b800000 */
[----:B------:R-:W-:-:S07]  /*0130*/  IMAD.U32 R0, RZ, RZ, UR4 ;  /* 0x00000004ff007e24 */ /* 0x000fce000f8e00ff */
.L_x_2:
[----:B------:R-:W-:-:S04]  /*0140*/  SHF.R.U32.HI R6, RZ, 0x1, R0 ;  /* 0x00000001ff067819 */ /* 0x000fc80000011600 */
[----:B------:R-:W-:-:S13]  /*0150*/  ISETP.GE.U32.AND P0, PT, R7, R6, PT ;  /* 0x000000060700720c */ /* 0x000fda0003f06070 */
[----:B0-----:R-:W-:Y:S01]  /*0160*/  @!P0 IMAD R2, R6, 0x4, R5 ;  /* 0x0000000406028824 */ /* 0x001fe200078e0205 */
[----:B------:R-:W-:Y:S01]  /*0170*/  @!P0 LDS R3, [R5] ;  /* 0x0000000005038984 */ /* 0x000fe20000000800 */
[----:B------:R-:W-:Y:S05]  /*0180*/  @!P0 WARPSYNC.ALL ;  /* 0x0000000000008948 */ /* 0x000fea0003800000 */
[----:B------:R-:W0:Y:S02]  /*0190*/  @!P0 LDS R2, [R2] ;  /* 0x0000000002028984 */ /* 0x000e240000000800 */
[----:B0-----:R-:W-:-:S05]  /*01a0*/  @!P0 IMAD.IADD R4, R2, 0x1, R3 ;  /* 0x0000000102048824 */ /* 0x001fca00078e0203 */
[----:B------:R1:W-:Y:S01]  /*01b0*/  @!P0 STS [R5], R4 ;  /* 0x0000000405008388 */ /* 0x0003e20000000800 */
[----:B------:R-:W-:Y:S01]  /*01c0*/  @!P0 BAR.SYNC.DEFER_BLOCKING 0x0 ;  /* 0x0000000000008b1d */ /* 0x000fe20000010000 */
[----:B------:R-:W-:Y:S01]  /*01d0*/  ISETP.GT.U32.AND P0, PT, R0, 0x3, PT ;  /* 0x000000030000780c */ /* 0x000fe20003f04070 */
[----:B------:R-:W-:-:S12]  /*01e0*/  IMAD.MOV.U32 R0, RZ, RZ, R6 ;  /* 0x000000ffff007224 */ /* 0x000fd800078e0006 */
[----:B-1----:R-:W-:Y:S05]  /*01f0*/  @P0 BRA `(.L_x_2) ;  /* 0xfffffffc00d00947 */ /* 0x002fea000383ffff */
.L_x_1:
[----:B------:R-:W-:Y:S05]  /*0200*/  BSYNC B0 ;  /* 0x0000000000007941 */ /* 0x000fea0003800000 */
.L_x_0:
[----:B------:R-:W1:Y:S02]  /*0210*/  S2UR UR4, SR_CTAID.X ;  /* 0x00000000000479c3 */ /* 0x000e640000002500 */
[----:B-1----:R-:W-:-:S13]  /*0220*/  ISETP.NE.AND P0, PT, RZ, UR4, PT ;  /* 0x00000004ff007c0c */ /* 0x002fda000bf05270 */
[----:B------:R-:W-:Y:S05]  /*0230*/  @P0 EXIT ;  /* 0x000000000000094d */ /* 0x000fea0003800000 */
[----:B------:R-:W1:Y:S01]  /*0240*/  S2UR UR5, SR_CgaCtaId ;  /* 0x00000000000579c3 */ /* 0x000e620000008800 */
[----:B------:R-:W-:-:S07]  /*0250*/  UMOV UR4, 0x400 ;  /* 0x0000040000047882 */ /* 0x000fce0000000000 */
[----:B0-----:R-:W0:Y:S01]  /*0260*/  LDC.64 R2, c[0x0][0x388] ;  /* 0x0000e200ff027b82 */ /* 0x001e220000000a00 */
[----:B-1----:R-:W-:-:S09]  /*0270*/  ULEA UR4, UR5, UR4, 0x18 ;  /* 0x0000000405047291 */ /* 0x002fd2000f8ec0ff */
[----:B------:R-:W0:Y:S04]  /*0280*/  LDS R5, [UR4] ;  /* 0x00000004ff057984 */ /* 0x000e280008000800 */
[----:B0-----:R-:W-:Y:S01]  /*0290*/  STG.E desc[UR6][R2.64], R5 ;  /* 0x0000000502007986 */ /* 0x001fe2000c101906 */
[----:B------:R-:W-:Y:S05]  /*02a0*/  EXIT ;  /* 0x000000000000794d */ /* 0x000fea0003800000 */
.L_x_3:
[----:B------:R-:W-:-:S00]  /*02b0*/  BRA `(.L_x_3) ;  /* 0xfffffffc00fc7947 */ /* 0x000fc0000383ffff */
[----:B------:R-:W-:-:S00]  /*02c0*/  NOP ;  /* 0x0000000000007918 */ /* 0x000fc00000000000 */
        /* <DEDUP_REMOVED lines=11> */
.L_x_4:


//--------------------- .nv.shared._Z6assignPiS_  --------------------------
	.section	.nv.shared._Z6assignPiS_,"aw",@nobits
	.sectionflags	@""
	.align	4
.nv.shared._Z6assignPiS_:
	.zero		1088


//--------------------- .nv.shared.reserved.0     --------------------------
	.section	.nv.shared.reserved.0,"aw",@nobits
	.weak		__nv_reservedSMEM_offset_0_alias
	.size		__nv_reservedSMEM_offset_0_alias, 0, 64
	.other		__nv_reservedSMEM_offset_0_alias,@"STO_CUDA_RESERVED_SHARED STV_DEFAULT"
__nv_reservedSMEM_offset_0_alias:
	.zero		0
	.zero		64


//--------------------- .nv.constant0._Z6assignPiS_ --------------------------
	.section	.nv.constant0._Z6assignPiS_,"a",@progbits
	.sectionflags	@""
	.align	4
.nv.constant0._Z6assignPiS_:
	.zero		912


//--------------------- SYMBOLS --------------------------

	.type		.nv.reservedSmem.offset0,@object
	.size		.nv.reservedSmem.offset0,0x4
	.type		.nv.reservedSmem.cap,@object
	.size		.nv.reservedSmem.cap,0x4
